	.headerflags	@"EF_CUDA_TEXMODE_UNIFIED EF_CUDA_64BIT_ADDRESS EF_CUDA_ACCELERATORS EF_CUDA_SM90 EF_CUDA_VIRTUAL_SM(EF_CUDA_SM90)"
	.elftype	@"ET_EXEC"


//--------------------- .nv.info                  --------------------------
	.section	.nv.info,"",@"SHT_CUDA_INFO"
	.align	4


	//----- nvinfo : EIATTR_REGCOUNT
	.align		4
        /*0000*/ 	.byte	0x04, 0x2f
        /*0002*/ 	.short	(.L_2 - .L_1)
	.align		4
.L_1:
        /*0004*/ 	.word	index@(triton_poi_fused_add_native_layer_norm_4)
        /*0008*/ 	.word	0x0000001a


	//----- nvinfo : EIATTR_MIN_STACK_SIZE
	.align		4
.L_2:
        /*000c*/ 	.byte	0x04, 0x12
        /*000e*/ 	.short	(.L_4 - .L_3)
	.align		4
.L_3:
        /*0010*/ 	.word	index@(triton_poi_fused_add_native_layer_norm_4)
        /*0014*/ 	.word	0x00000000


	//----- nvinfo : EIATTR_FRAME_SIZE
	.align		4
.L_4:
        /*0018*/ 	.byte	0x04, 0x11
        /*001a*/ 	.short	(.L_6 - .L_5)
	.align		4
.L_5:
        /*001c*/ 	.word	index@(triton_poi_fused_add_native_layer_norm_4)
        /*0020*/ 	.word	0x00000000


	//----- nvinfo : EIATTR_MIN_STACK_SIZE
	.align		4
.L_6:
        /*0024*/ 	.byte	0x04, 0x12
        /*0026*/ 	.short	(.L_8 - .L_7)
	.align		4
.L_7:
        /*0028*/ 	.word	index@(triton_poi_fused_add_native_layer_norm_4)
        /*002c*/ 	.word	0x00000000
.L_8:


//--------------------- .nv.info.triton_poi_fused_add_native_layer_norm_4 --------------------------
	.section	.nv.info.triton_poi_fused_add_native_layer_norm_4,"",@"SHT_CUDA_INFO"
	.sectionflags	@""
	.align	4


	//----- nvinfo : EIATTR_CUDA_API_VERSION
	.align		4
        /*0000*/ 	.byte	0x04, 0x37
        /*0002*/ 	.short	(.L_10 - .L_9)
.L_9:
        /*0004*/ 	.word	0x0000007c


	//----- nvinfo : EIATTR_KPARAM_INFO
	.align		4
.L_10:
        /*0008*/ 	.byte	0x04, 0x17
        /*000a*/ 	.short	(.L_12 - .L_11)
.L_11:
        /*000c*/ 	.word	0x00000000
        /*0010*/ 	.short	0x0008
        /*0012*/ 	.short	0x003c
        /*0014*/ 	.byte	0x00, 0xf0, 0x11, 0x00


	//----- nvinfo : EIATTR_KPARAM_INFO
	.align		4
.L_12:
        /*0018*/ 	.byte	0x04, 0x17
        /*001a*/ 	.short	(.L_14 - .L_13)
.L_13:
        /*001c*/ 	.word	0x00000000
        /*0020*/ 	.short	0x0007
        /*0022*/ 	.short	0x0038
        /*0024*/ 	.byte	0x00, 0xf0, 0x11, 0x00


	//----- nvinfo : EIATTR_KPARAM_INFO
	.align		4
.L_14:
        /*0028*/ 	.byte	0x04, 0x17
        /*002a*/ 	.short	(.L_16 - .L_15)
.L_15:
        /*002c*/ 	.word	0x00000000
        /*0030*/ 	.short	0x0006
        /*0032*/ 	.short	0x0030
        /*0034*/ 	.byte	0x00, 0xf4, 0x21, 0x00


	//----- nvinfo : EIATTR_KPARAM_INFO
	.align		4
.L_16:
        /*0038*/ 	.byte	0x04, 0x17
        /*003a*/ 	.short	(.L_18 - .L_17)
.L_17:
        /*003c*/ 	.word	0x00000000
        /*0040*/ 	.short	0x0005
        /*0042*/ 	.short	0x0028
        /*0044*/ 	.byte	0x00, 0xf4, 0x21, 0x00


	//----- nvinfo : EIATTR_KPARAM_INFO
	.align		4
.L_18:
        /*0048*/ 	.byte	0x04, 0x17
        /*004a*/ 	.short	(.L_20 - .L_19)
.L_19:
        /*004c*/ 	.word	0x00000000
        /*0050*/ 	.short	0x0004
        /*0052*/ 	.short	0x0020
        /*0054*/ 	.byte	0x00, 0xf4, 0x21, 0x00


	//----- nvinfo : EIATTR_KPARAM_INFO
	.align		4
.L_20:
        /*0058*/ 	.byte	0x04, 0x17
        /*005a*/ 	.short	(.L_22 - .L_21)
.L_21:
        /*005c*/ 	.word	0x00000000
        /*0060*/ 	.short	0x0003
        /*0062*/ 	.short	0x0018
        /*0064*/ 	.byte	0x00, 0xf4, 0x21, 0x00


	//----- nvinfo : EIATTR_KPARAM_INFO
	.align		4
.L_22:
        /*0068*/ 	.byte	0x04, 0x17
        /*006a*/ 	.short	(.L_24 - .L_23)
.L_23:
        /*006c*/ 	.word	0x00000000
        /*0070*/ 	.short	0x0002
        /*0072*/ 	.short	0x0010
        /*0074*/ 	.byte	0x00, 0xf4, 0x21, 0x00


	//----- nvinfo : EIATTR_KPARAM_INFO
	.align		4
.L_24:
        /*0078*/ 	.byte	0x04, 0x17
        /*007a*/ 	.short	(.L_26 - .L_25)
.L_25:
        /*007c*/ 	.word	0x00000000
        /*0080*/ 	.short	0x0001
        /*0082*/ 	.short	0x0008
        /*0084*/ 	.byte	0x00, 0xf4, 0x21, 0x00


	//----- nvinfo : EIATTR_KPARAM_INFO
	.align		4
.L_26:
        /*0088*/ 	.byte	0x04, 0x17
        /*008a*/ 	.short	(.L_28 - .L_27)
.L_27:
        /*008c*/ 	.word	0x00000000
        /*0090*/ 	.short	0x0000
        /*0092*/ 	.short	0x0000
        /*0094*/ 	.byte	0x00, 0xf4, 0x21, 0x00


	//----- nvinfo : EIATTR_SPARSE_MMA_MASK
	.align		4
.L_28:
        /*0098*/ 	.byte	0x03, 0x50
        /*009a*/ 	.short	0x0000


	//----- nvinfo : EIATTR_MAXREG_COUNT
	.align		4
        /*009c*/ 	.byte	0x03, 0x1b
        /*009e*/ 	.short	0x00ff


	//----- nvinfo : EIATTR_EXIT_INSTR_OFFSETS
	.align		4
        /*00a0*/ 	.byte	0x04, 0x1c
        /*00a2*/ 	.short	(.L_30 - .L_29)


	//   ....[0]....
.L_29:
        /*00a4*/ 	.word	0x00000520


	//   ....[1]....
        /*00a8*/ 	.word	0x00000540


	//----- nvinfo : EIATTR_REQNTID
	.align		4
.L_30:
        /*00ac*/ 	.byte	0x04, 0x10
        /*00ae*/ 	.short	(.L_32 - .L_31)
.L_31:
        /*00b0*/ 	.word	0x00000020
        /*00b4*/ 	.word	0x00000001
        /*00b8*/ 	.word	0x00000001


	//----- nvinfo : EIATTR_CBANK_PARAM_SIZE
	.align		4
.L_32:
        /*00bc*/ 	.byte	0x03, 0x19
        /*00be*/ 	.short	0x0040


	//----- nvinfo : EIATTR_PARAM_CBANK
	.align		4
        /*00c0*/ 	.byte	0x04, 0x0a
        /*00c2*/ 	.short	(.L_34 - .L_33)
	.align		4
.L_33:
        /*00c4*/ 	.word	index@(.nv.constant0.triton_poi_fused_add_native_layer_norm_4)
        /*00c8*/ 	.short	0x0210
        /*00ca*/ 	.short	0x0040


	//----- nvinfo : EIATTR_SW_WAR
	.align		4
.L_34:
        /*00cc*/ 	.byte	0x04, 0x36
        /*00ce*/ 	.short	(.L_36 - .L_35)
.L_35:
        /*00d0*/ 	.word	0x00000008
.L_36:


//--------------------- .nv.callgraph             --------------------------
	.section	.nv.callgraph,"",@"SHT_CUDA_CALLGRAPH"
	.align	4
	.sectionentsize	8
	.align		4
        /*0000*/ 	.word	0x00000000
	.align		4
        /*0004*/ 	.word	0xffffffff
	.align		4
        /*0008*/ 	.word	0x00000000
	.align		4
        /*000c*/ 	.word	0xfffffffe
	.align		4
        /*0010*/ 	.word	0x00000000
	.align		4
        /*0014*/ 	.word	0xfffffffd
	.align		4
        /*0018*/ 	.word	0x00000000
	.align		4
        /*001c*/ 	.word	0xfffffffc


//--------------------- .nv.constant4             --------------------------
	.section	.nv.constant4,"a",@progbits
	.align	8
	.align		8
.nv.constant4:
        /*0000*/ 	.dword	_$_str


//--------------------- .text.triton_poi_fused_add_native_layer_norm_4 --------------------------
	.section	.text.triton_poi_fused_add_native_layer_norm_4,"ax",@progbits
	.sectionflags	@"SHF_BARRIERS=1"
	.align	128
        .global         triton_poi_fused_add_native_layer_norm_4
        .type           triton_poi_fused_add_native_layer_norm_4,@function
        .size           triton_poi_fused_add_native_layer_norm_4,(.L_x_1 - triton_poi_fused_add_native_layer_norm_4)
        .other          triton_poi_fused_add_native_layer_norm_4,@"STO_CUDA_ENTRY STV_DEFAULT"
triton_poi_fused_add_native_layer_norm_4:
.text.triton_poi_fused_add_native_layer_norm_4:
[----:B------:R-:W0:Y:S02]  /*0000*/  LDC R1, c[0x0][0x28] ;  /* 0x00000a00ff017b82 */ /* 0x000e240000000800 */
[----:B------:R-:W1:Y:S01]  /*0010*/  S2R R0, SR_CTAID.Y ;  /* 0x0000000000007919 */ /* 0x000e620000002600 */
[----:B------:R-:W2:Y:S01]  /*0020*/  LDC.64 R2, c[0x0][0x210] ;  /* 0x00008400ff027b82 */ /* 0x000ea20000000a00 */
[----:B------:R-:W-:Y:S01]  /*0030*/  CS2R R18, SRZ ;  /* 0x0000000000127805 */ /* 0x000fe2000001ff00 */
[----:B------:R-:W-:Y:S01]  /*0040*/  ULDC.64 UR6, c[0x0][0x208] ;  /* 0x0000820000067ab9 */ /* 0x000fe20000000a00 */
[----:B------:R-:W3:Y:S01]  /*0050*/  S2R R16, SR_TID.X ;  /* 0x0000000000107919 */ /* 0x000ee20000002100 */
[----:B------:R-:W4:Y:S01]  /*0060*/  S2R R14, SR_CTAID.X ;  /* 0x00000000000e7919 */ /* 0x000f220000002500 */
[----:B-1----:R-:W-:Y:S02]  /*0070*/  IMAD.SHL.U32 R0, R0, 0x10, RZ ;  /* 0x0000001000007824 */ /* 0x002fe400078e00ff */
[----:B---3--:R-:W-:Y:S01]  /*0080*/  IMAD.SHL.U32 R15, R16, 0x2, RZ ;  /* 0x00000002100f7824 */ /* 0x008fe200078e00ff */
[----:B------:R-:W-:Y:S01]  /*0090*/  SHF.R.U32.HI R13, RZ, 0x3, R16 ;  /* 0x00000003ff0d7819 */ /* 0x000fe20000011610 */
[----:B----4-:R-:W-:-:S03]  /*00a0*/  IMAD.SHL.U32 R14, R14, 0x4, RZ ;  /* 0x000000040e0e7824 */ /* 0x010fc600078e00ff */
[----:B------:R-:W-:Y:S02]  /*00b0*/  LOP3.LUT R4, R0, 0xe, R15, 0xf8, !PT ;  /* 0x0000000e00047812 */ /* 0x000fe400078ef80f */
[----:B------:R-:W-:Y:S02]  /*00c0*/  SGXT.U32 R13, R13, 0x2 ;  /* 0x000000020d0d781a */ /* 0x000fe40000000000 */
[----:B------:R-:W-:-:S04]  /*00d0*/  SHF.R.S32.HI R5, RZ, 0x1f, R4 ;  /* 0x0000001fff057819 */ /* 0x000fc80000011404 */
[----:B------:R-:W-:Y:S02]  /*00e0*/  LEA.HI R6, R5, R4, RZ, 0x2 ;  /* 0x0000000405067211 */ /* 0x000fe400078f10ff */
[----:B------:R-:W-:Y:S02]  /*00f0*/  LOP3.LUT R5, R14, R13, RZ, 0xfc, !PT ;  /* 0x0000000d0e057212 */ /* 0x000fe400078efcff */
[C---:B------:R-:W-:Y:S02]  /*0100*/  LOP3.LUT R7, R6.reuse, 0xfffffffc, RZ, 0xc0, !PT ;  /* 0xfffffffc06077812 */ /* 0x040fe400078ec0ff */
[----:B------:R-:W-:Y:S02]  /*0110*/  SHF.L.U32 R6, R6, 0x2, RZ ;  /* 0x0000000206067819 */ /* 0x000fe400000006ff */
[----:B------:R-:W-:Y:S01]  /*0120*/  ISETP.GE.AND P0, PT, R5, 0x4, PT ;  /* 0x000000040500780c */ /* 0x000fe20003f06270 */
[----:B------:R-:W-:-:S03]  /*0130*/  IMAD.IADD R8, R4, 0x1, -R7 ;  /* 0x0000000104087824 */ /* 0x000fc600078e0a07 */
[----:B------:R-:W-:Y:S01]  /*0140*/  ISETP.LT.AND P0, PT, R4, 0x10, !P0 ;  /* 0x000000100400780c */ /* 0x000fe20004701270 */
[----:B------:R-:W-:Y:S01]  /*0150*/  IMAD R8, R5, 0x4, R8 ;  /* 0x0000000405087824 */ /* 0x000fe200078e0208 */
[----:B------:R-:W-:Y:S01]  /*0160*/  LOP3.LUT R5, R6, 0xfffffff0, RZ, 0xc0, !PT ;  /* 0xfffffff006057812 */ /* 0x000fe200078ec0ff */
[----:B------:R-:W1:Y:S04]  /*0170*/  S2UR UR5, SR_CgaCtaId ;  /* 0x00000000000579c3 */ /* 0x000e680000008800 */
[----:B------:R-:W-:-:S04]  /*0180*/  IMAD.IADD R5, R8, 0x1, R5 ;  /* 0x0000000108057824 */ /* 0x000fc800078e0205 */
[----:B--2---:R-:W-:Y:S01]  /*0190*/  IMAD.WIDE R2, R5, 0x4, R2 ;  /* 0x0000000405027825 */ /* 0x004fe200078e0202 */
[----:B------:R-:W-:Y:S01]  /*01a0*/  SHF.R.U32.HI R11, RZ, 0x1, R16 ;  /* 0x00000001ff0b7819 */ /* 0x000fe20000011610 */
[----:B------:R-:W-:Y:S01]  /*01b0*/  UMOV UR4, 0x400 ;  /* 0x0000040000047882 */ /* 0x000fe20000000000 */
[----:B------:R-:W2:Y:S02]  /*01c0*/  LDC.64 R6, c[0x0][0x228] ;  /* 0x00008a00ff067b82 */ /* 0x000ea40000000a00 */
[----:B------:R3:W4:Y:S01]  /*01d0*/  @P0 LDG.E.EL.64 R18, desc[UR6][R2.64] ;  /* 0x0000000602120981 */ /* 0x000722000c2e1b00 */
[----:B------:R-:W-:Y:S01]  /*01e0*/  IMAD.SHL.U32 R16, R16, 0x8, RZ ;  /* 0x0000000810107824 */ /* 0x000fe200078e00ff */
[----:B------:R-:W-:Y:S01]  /*01f0*/  SGXT.U32 R11, R11, 0x4 ;  /* 0x000000040b0b781a */ /* 0x000fe20000000000 */
[----:B------:R-:W-:Y:S01]  /*0200*/  IMAD.MOV.U32 R20, RZ, RZ, RZ ;  /* 0x000000ffff147224 */ /* 0x000fe200078e00ff */
[----:B------:R-:W-:Y:S02]  /*0210*/  LOP3.LUT R17, R14, 0x2, R15, 0xf8, !PT ;  /* 0x000000020e117812 */ /* 0x000fe400078ef80f */
[----:B------:R-:W-:Y:S01]  /*0220*/  LOP3.LUT R10, R16, 0x38, RZ, 0xc0, !PT ;  /* 0x00000038100a7812 */ /* 0x000fe200078ec0ff */
[----:B------:R-:W5:Y:S01]  /*0230*/  LDC.64 R4, c[0x0][0x220] ;  /* 0x00008800ff047b82 */ /* 0x000f620000000a00 */
[----:B------:R-:W-:-:S02]  /*0240*/  ISETP.GE.AND P1, PT, R17, 0x4, PT ;  /* 0x000000041100780c */ /* 0x000fc40003f26270 */
[----:B---3--:R-:W-:Y:S01]  /*0250*/  LOP3.LUT R3, R0, R11, RZ, 0xfc, !PT ;  /* 0x0000000b00037212 */ /* 0x008fe200078efcff */
[----:B-1----:R-:W-:Y:S01]  /*0260*/  UPRMT UR4, UR5, 0x654, UR4 ;  /* 0x0000065405047896 */ /* 0x002fe20008000004 */
[----:B------:R-:W-:Y:S02]  /*0270*/  LOP3.LUT R0, R13, 0x38, R16, 0xf8, !PT ;  /* 0x000000380d007812 */ /* 0x000fe400078ef810 */
[C---:B------:R-:W-:Y:S01]  /*0280*/  ISETP.GE.AND P2, PT, R3.reuse, 0x10, PT ;  /* 0x000000100300780c */ /* 0x040fe20003f46270 */
[----:B------:R-:W1:Y:S01]  /*0290*/  LDC.64 R8, c[0x0][0x218] ;  /* 0x00008600ff087b82 */ /* 0x000e620000000a00 */
[C---:B------:R-:W-:Y:S02]  /*02a0*/  ISETP.LT.AND P0, PT, R3.reuse, 0x10, !P1 ;  /* 0x000000100300780c */ /* 0x040fe40004f01270 */
[----:B------:R-:W-:Y:S01]  /*02b0*/  IADD3 R21, R10, UR4, RZ ;  /* 0x000000040a157c10 */ /* 0x000fe2000fffe0ff */
[----:B--2---:R-:W-:-:S04]  /*02c0*/  IMAD.WIDE R6, R3, 0x4, R6 ;  /* 0x0000000403067825 */ /* 0x004fc800078e0206 */
[----:B------:R-:W2:Y:S01]  /*02d0*/  LDC.64 R10, c[0x0][0x230] ;  /* 0x00008c00ff0a7b82 */ /* 0x000ea20000000a00 */
[----:B------:R-:W-:-:S07]  /*02e0*/  IMAD R0, R0, 0x4, R21 ;  /* 0x0000000400007824 */ /* 0x000fce00078e0215 */
[----:B------:R-:W3:Y:S01]  /*02f0*/  LDC.64 R12, c[0x0][0x238] ;  /* 0x00008e00ff0c7b82 */ /* 0x000ee20000000a00 */
[C---:B------:R-:W-:Y:S01]  /*0300*/  LEA R21, R3.reuse, R17, 0x2 ;  /* 0x0000001103157211 */ /* 0x040fe200078e10ff */
[----:B-----5:R-:W-:Y:S01]  /*0310*/  IMAD.WIDE R4, R3, 0x4, R4 ;  /* 0x0000000403047825 */ /* 0x020fe200078e0204 */
[----:B------:R-:W-:-:S03]  /*0320*/  CS2R R22, SRZ ;  /* 0x0000000000167805 */ /* 0x000fc6000001ff00 */
[----:B-1----:R-:W-:-:S04]  /*0330*/  IMAD.WIDE R2, R21, 0x4, R8 ;  /* 0x0000000415027825 */ /* 0x002fc800078e0208 */
[----:B------:R-:W-:Y:S02]  /*0340*/  IMAD.MOV.U32 R14, RZ, RZ, RZ ;  /* 0x000000ffff0e7224 */ /* 0x000fe400078e00ff */
[----:B--2---:R-:W-:-:S04]  /*0350*/  IMAD.WIDE R8, R17, 0x4, R10 ;  /* 0x0000000411087825 */ /* 0x004fc800078e020a */
[----:B---3--:R-:W-:Y:S01]  /*0360*/  IMAD.WIDE R10, R17, 0x4, R12 ;  /* 0x00000004110a7825 */ /* 0x008fe200078e020c */
[----:B------:R-:W-:Y:S01]  /*0370*/  CS2R R12, SRZ ;  /* 0x00000000000c7805 */ /* 0x000fe2000001ff00 */
[----:B----4-:R-:W-:Y:S04]  /*0380*/  STS [R0], R18 ;  /* 0x0000001200007388 */ /* 0x010fe80000000800 */
[----:B------:R-:W-:Y:S01]  /*0390*/  STS [R0+0x14], R19 ;  /* 0x0000141300007388 */ /* 0x000fe20000000800 */
[----:B------:R-:W-:Y:S06]  /*03a0*/  BAR.SYNC.DEFER_BLOCKING 0x0 ;  /* 0x0000000000007b1d */ /* 0x000fec0000010000 */
[----:B------:R1:W2:Y:S04]  /*03b0*/  @!P2 LDG.E.EL R20, desc[UR6][R6.64] ;  /* 0x000000060614a981 */ /* 0x0002a8000c2e1900 */
[----:B------:R3:W4:Y:S04]  /*03c0*/  @P0 LDG.E.EL.64 R22, desc[UR6][R2.64] ;  /* 0x0000000602160981 */ /* 0x000728000c2e1b00 */
[----:B------:R5:W4:Y:S01]  /*03d0*/  @!P2 LDG.E.EL R14, desc[UR6][R4.64] ;  /* 0x00000006040ea981 */ /* 0x000b22000c2e1900 */
[----:B-1----:R-:W-:-:S03]  /*03e0*/  CS2R R6, SRZ ;  /* 0x0000000000067805 */ /* 0x002fc6000001ff00 */
[----:B------:R-:W4:Y:S01]  /*03f0*/  @!P1 LDG.E.EL.64 R12, desc[UR6][R10.64] ;  /* 0x000000060a0c9981 */ /* 0x000f22000c2e1b00 */
[----:B------:R-:W-:Y:S01]  /*0400*/  LOP3.LUT R15, R15, 0x3c, RZ, 0xc0, !PT ;  /* 0x0000003c0f0f7812 */ /* 0x000fe200078ec0ff */
[----:B---3--:R-:W1:Y:S02]  /*0410*/  LDC.64 R2, c[0x0][0x240] ;  /* 0x00009000ff027b82 */ /* 0x008e640000000a00 */
[----:B------:R-:W3:Y:S01]  /*0420*/  @!P1 LDG.E.EL.64 R6, desc[UR6][R8.64] ;  /* 0x0000000608069981 */ /* 0x000ee2000c2e1b00 */
[----:B------:R-:W-:-:S04]  /*0430*/  LOP3.LUT R16, R16, 0xf8, RZ, 0xc0, !PT ;  /* 0x000000f810107812 */ /* 0x000fc800078ec0ff */
[----:B------:R-:W-:-:S05]  /*0440*/  IADD3 R15, R16, UR4, R15 ;  /* 0x00000004100f7c10 */ /* 0x000fca000fffe00f */
[----:B-----5:R-:W4:Y:S04]  /*0450*/  LDS R5, [R15] ;  /* 0x000000000f057984 */ /* 0x020f280000000800 */
[----:B------:R-:W5:Y:S01]  /*0460*/  LDS R0, [R15+0x4] ;  /* 0x000004000f007984 */ /* 0x000f620000000800 */
[----:B-1----:R-:W-:-:S04]  /*0470*/  IMAD.WIDE R2, R21, 0x4, R2 ;  /* 0x0000000415027825 */ /* 0x002fc800078e0202 */
[----:B--2---:R-:W-:-:S06]  /*0480*/  FADD R20, R20, 9.9999997473787516356e-06 ;  /* 0x3727c5ac14147421 */ /* 0x004fcc0000000000 */
[----:B------:R-:W1:Y:S01]  /*0490*/  MUFU.RSQ R20, R20 ;  /* 0x0000001400147308 */ /* 0x000e620000001400 */
[----:B----4-:R-:W-:Y:S01]  /*04a0*/  FADD R5, R5, R22 ;  /* 0x0000001605057221 */ /* 0x010fe20000000000 */
[----:B-----5:R-:W-:-:S03]  /*04b0*/  FADD R23, R0, R23 ;  /* 0x0000001700177221 */ /* 0x020fc60000000000 */
[--C-:B------:R-:W-:Y:S01]  /*04c0*/  FADD R5, R5, -R14.reuse ;  /* 0x8000000e05057221 */ /* 0x100fe20000000000 */
[----:B------:R-:W-:-:S03]  /*04d0*/  FADD R23, R23, -R14 ;  /* 0x8000000e17177221 */ /* 0x000fc60000000000 */
[C---:B-1----:R-:W-:Y:S01]  /*04e0*/  FMUL R5, R20.reuse, R5 ;  /* 0x0000000514057220 */ /* 0x042fe20000400000 */
[----:B------:R-:W-:-:S03]  /*04f0*/  FMUL R0, R20, R23 ;  /* 0x0000001714007220 */ /* 0x000fc60000400000 */
[----:B---3--:R-:W-:Y:S01]  /*0500*/  FFMA R6, R5, R6, R12 ;  /* 0x0000000605067223 */ /* 0x008fe2000000000c */
[----:B------:R-:W-:Y:S01]  /*0510*/  FFMA R7, R0, R7, R13 ;  /* 0x0000000700077223 */ /* 0x000fe2000000000d */
[----:B------:R-:W-:Y:S06]  /*0520*/  @!P0 EXIT ;  /* 0x000000000000894d */ /* 0x000fec0003800000 */
[----:B------:R-:W-:Y:S01]  /*0530*/  STG.E.64 desc[UR6][R2.64], R6 ;  /* 0x0000000602007986 */ /* 0x000fe2000c101b06 */
[----:B------:R-:W-:Y:S05]  /*0540*/  EXIT ;  /* 0x000000000000794d */ /* 0x000fea0003800000 */
.L_x_0:
[----:B------:R-:W-:-:S00]  /*0550*/  BRA `(.L_x_0) ;  /* 0xfffffffc00fc7947 */ /* 0x000fc0000383ffff */
[----:B------:R-:W-:-:S00]  /*0560*/  NOP ;  /* 0x0000000000007918 */ /* 0x000fc00000000000 */
        /* <DEDUP_REMOVED lines=9> */
.L_x_1:


//--------------------- .nv.global.init           --------------------------
	.section	.nv.global.init,"aw",@progbits
.nv.global.init:
	.type		_$_str,@object
	.size		_$_str,(.L_0 - _$_str)
_$_str:
        /*0000*/ 	.byte	0x5f, 0x5f, 0x43, 0x55, 0x44, 0x41, 0x5f, 0x46, 0x54, 0x5a, 0x00
.L_0:


//--------------------- .nv.shared.triton_poi_fused_add_native_layer_norm_4 --------------------------
	.section	.nv.shared.triton_poi_fused_add_native_layer_norm_4,"aw",@nobits
	.sectionflags	@""
	.align	16
	.zero		1024


//--------------------- .nv.constant0.triton_poi_fused_add_native_layer_norm_4 --------------------------
	.section	.nv.constant0.triton_poi_fused_add_native_layer_norm_4,"a",@progbits
	.sectionflags	@""
	.align	4
.nv.constant0.triton_poi_fused_add_native_layer_norm_4:
	.zero		592
